//
// Generated by NVIDIA NVVM Compiler
//
// Compiler Build ID: CL-36424714
// Cuda compilation tools, release 13.0, V13.0.88
// Based on NVVM 20.0.0
//

.version 9.0
.target sm_100
.address_size 64

	// .globl	_Z12GlobalAccessPfS_i
.const .align 4 .b8 const_vars[64] = {195, 245, 168, 62, 233, 38, 17, 63, 213, 120, 233, 62, 124, 242, 176, 62, 100, 59, 223, 62, 247, 6, 223, 62, 15, 156, 147, 62, 191, 184, 248, 62, 160, 224, 234, 62, 62, 121, 96, 63, 253, 106, 234, 62, 115, 104, 73, 63, 196, 233, 96, 63, 176, 114, 232, 62, 107, 43, 66, 63, 251, 92, 125, 63};

.visible .entry _Z12GlobalAccessPfS_i(
	.param .u64 .ptr .align 1 _Z12GlobalAccessPfS_i_param_0,
	.param .u64 .ptr .align 1 _Z12GlobalAccessPfS_i_param_1,
	.param .u32 _Z12GlobalAccessPfS_i_param_2
)
{
	.reg .pred 	%p<2>;
	.reg .b32 	%r<8>;
	.reg .b32 	%f<34>;
	.reg .b64 	%rd<7>;

	ld.param.u64 	%rd1, [_Z12GlobalAccessPfS_i_param_0];
	ld.param.u64 	%rd2, [_Z12GlobalAccessPfS_i_param_1];
	ld.param.u32 	%r2, [_Z12GlobalAccessPfS_i_param_2];
	mov.u32 	%r3, %ntid.x;
	mov.u32 	%r4, %ctaid.x;
	mul.lo.s32 	%r1, %r3, %r4;
	add.s32 	%r5, %r2, %r4;
	setp.gt.u32 	%p1, %r5, 16383;
	@%p1 bra 	$L__BB0_2;
	cvta.to.global.u64 	%rd3, %rd2;
	cvta.to.global.u64 	%rd4, %rd1;
	mov.u32 	%r6, %tid.x;
	add.s32 	%r7, %r1, %r6;
	mul.wide.s32 	%rd5, %r7, 4;
	add.s64 	%rd6, %rd4, %rd5;
	ld.global.f32 	%f1, [%rd6];
	ld.global.f32 	%f2, [%rd3];
	add.f32 	%f3, %f1, %f2;
	st.global.f32 	[%rd6], %f3;
	ld.global.f32 	%f4, [%rd3+4];
	add.f32 	%f5, %f3, %f4;
	st.global.f32 	[%rd6], %f5;
	ld.global.f32 	%f6, [%rd3+8];
	add.f32 	%f7, %f5, %f6;
	st.global.f32 	[%rd6], %f7;
	ld.global.f32 	%f8, [%rd3+12];
	add.f32 	%f9, %f7, %f8;
	st.global.f32 	[%rd6], %f9;
	ld.global.f32 	%f10, [%rd3+16];
	add.f32 	%f11, %f9, %f10;
	st.global.f32 	[%rd6], %f11;
	ld.global.f32 	%f12, [%rd3+20];
	add.f32 	%f13, %f11, %f12;
	st.global.f32 	[%rd6], %f13;
	ld.global.f32 	%f14, [%rd3+24];
	add.f32 	%f15, %f13, %f14;
	st.global.f32 	[%rd6], %f15;
	ld.global.f32 	%f16, [%rd3+28];
	add.f32 	%f17, %f15, %f16;
	st.global.f32 	[%rd6], %f17;
	ld.global.f32 	%f18, [%rd3+32];
	add.f32 	%f19, %f17, %f18;
	st.global.f32 	[%rd6], %f19;
	ld.global.f32 	%f20, [%rd3+36];
	add.f32 	%f21, %f19, %f20;
	st.global.f32 	[%rd6], %f21;
	ld.global.f32 	%f22, [%rd3+40];
	add.f32 	%f23, %f21, %f22;
	st.global.f32 	[%rd6], %f23;
	ld.global.f32 	%f24, [%rd3+44];
	add.f32 	%f25, %f23, %f24;
	st.global.f32 	[%rd6], %f25;
	ld.global.f32 	%f26, [%rd3+48];
	add.f32 	%f27, %f25, %f26;
	st.global.f32 	[%rd6], %f27;
	ld.global.f32 	%f28, [%rd3+52];
	add.f32 	%f29, %f27, %f28;
	st.global.f32 	[%rd6], %f29;
	ld.global.f32 	%f30, [%rd3+56];
	add.f32 	%f31, %f29, %f30;
	st.global.f32 	[%rd6], %f31;
	ld.global.f32 	%f32, [%rd3+60];
	add.f32 	%f33, %f31, %f32;
	st.global.f32 	[%rd6], %f33;
$L__BB0_2:
	ret;

}
	// .globl	_Z14ConstantAccessIfEvPT_i
.visible .entry _Z14ConstantAccessIfEvPT_i(
	.param .u64 .ptr .align 1 _Z14ConstantAccessIfEvPT_i_param_0,
	.param .u32 _Z14ConstantAccessIfEvPT_i_param_1
)
{
	.reg .pred 	%p<2>;
	.reg .b32 	%r<8>;
	.reg .b32 	%f<34>;
	.reg .b64 	%rd<5>;

	ld.param.u64 	%rd1, [_Z14ConstantAccessIfEvPT_i_param_0];
	ld.param.u32 	%r2, [_Z14ConstantAccessIfEvPT_i_param_1];
	mov.u32 	%r3, %ntid.x;
	mov.u32 	%r4, %ctaid.x;
	mul.lo.s32 	%r1, %r3, %r4;
	add.s32 	%r5, %r2, %r4;
	setp.gt.u32 	%p1, %r5, 16383;
	@%p1 bra 	$L__BB1_2;
	cvta.to.global.u64 	%rd2, %rd1;
	mov.u32 	%r6, %tid.x;
	add.s32 	%r7, %r1, %r6;
	mul.wide.s32 	%rd3, %r7, 4;
	add.s64 	%rd4, %rd2, %rd3;
	ld.global.f32 	%f1, [%rd4];
	ld.const.f32 	%f2, [const_vars];
	add.f32 	%f3, %f1, %f2;
	ld.const.f32 	%f4, [const_vars+4];
	add.f32 	%f5, %f3, %f4;
	ld.const.f32 	%f6, [const_vars+8];
	add.f32 	%f7, %f5, %f6;
	ld.const.f32 	%f8, [const_vars+12];
	add.f32 	%f9, %f7, %f8;
	ld.const.f32 	%f10, [const_vars+16];
	add.f32 	%f11, %f9, %f10;
	ld.const.f32 	%f12, [const_vars+20];
	add.f32 	%f13, %f11, %f12;
	ld.const.f32 	%f14, [const_vars+24];
	add.f32 	%f15, %f13, %f14;
	ld.const.f32 	%f16, [const_vars+28];
	add.f32 	%f17, %f15, %f16;
	ld.const.f32 	%f18, [const_vars+32];
	add.f32 	%f19, %f17, %f18;
	ld.const.f32 	%f20, [const_vars+36];
	add.f32 	%f21, %f19, %f20;
	ld.const.f32 	%f22, [const_vars+40];
	add.f32 	%f23, %f21, %f22;
	ld.const.f32 	%f24, [const_vars+44];
	add.f32 	%f25, %f23, %f24;
	ld.const.f32 	%f26, [const_vars+48];
	add.f32 	%f27, %f25, %f26;
	ld.const.f32 	%f28, [const_vars+52];
	add.f32 	%f29, %f27, %f28;
	ld.const.f32 	%f30, [const_vars+56];
	add.f32 	%f31, %f29, %f30;
	ld.const.f32 	%f32, [const_vars+60];
	add.f32 	%f33, %f31, %f32;
	st.global.f32 	[%rd4], %f33;
$L__BB1_2:
	ret;

}


// ===== COMPILED SASS (sm_100) =====

	.target	sm_100

	.elftype	@"ET_EXEC"


//--------------------- .note.nv.tkinfo           --------------------------
	.section	.note.nv.tkinfo,"",@"SHT_NOTE"
	.sectionflags	@"SHF_NOTE_NV_TKINFO"
	.tkinfo
        /*0018*/ 	.word	0x00000002
        /*0030*/ 	.string	""
        /*0030*/ 	.string	"ptxas"
        /*0030*/ 	.string	"Cuda compilation tools, release 13.0, V13.0.88"
        /*0030*/ 	.string	"Build cuda_13.0.r13.0/compiler.36424714_0"
        /*0030*/ 	.string	"-arch sm_100 -m 64 "



//--------------------- .note.nv.cuinfo           --------------------------
	.section	.note.nv.cuinfo,"",@"SHT_NOTE"
	.sectionflags	@"SHF_NOTE_NV_CUINFO"
        /*0018*/ 	.short	0x0002
        /*001a*/ 	.short	0x0064
        /*001c*/ 	.short	0x0082
	.zero		2


//--------------------- .nv.info                  --------------------------
	.section	.nv.info,"",@"SHT_CUDA_INFO"
	.align	4


	//----- nvinfo : EIATTR_REGCOUNT
	.align		4
        /*0000*/ 	.byte	0x04, 0x2f
        /*0002*/ 	.short	(.L_2 - .L_1)
	.align		4
.L_1:
        /*0004*/ 	.word	index@(_Z12GlobalAccessPfS_i)
        /*0008*/ 	.word	0x00000010


	//----- nvinfo : EIATTR_FRAME_SIZE
	.align		4
.L_2:
        /*000c*/ 	.byte	0x04, 0x11
        /*000e*/ 	.short	(.L_4 - .L_3)
	.align		4
.L_3:
        /*0010*/ 	.word	index@(_Z12GlobalAccessPfS_i)
        /*0014*/ 	.word	0x00000000


	//----- nvinfo : EIATTR_REGCOUNT
	.align		4
.L_4:
        /*0018*/ 	.byte	0x04, 0x2f
        /*001a*/ 	.short	(.L_6 - .L_5)
	.align		4
.L_5:
        /*001c*/ 	.word	index@(_Z14ConstantAccessIfEvPT_i)
        /*0020*/ 	.word	0x00000008


	//----- nvinfo : EIATTR_FRAME_SIZE
	.align		4
.L_6:
        /*0024*/ 	.byte	0x04, 0x11
        /*0026*/ 	.short	(.L_8 - .L_7)
	.align		4
.L_7:
        /*0028*/ 	.word	index@(_Z14ConstantAccessIfEvPT_i)
        /*002c*/ 	.word	0x00000000


	//----- nvinfo : EIATTR_MIN_STACK_SIZE
	.align		4
.L_8:
        /*0030*/ 	.byte	0x04, 0x12
        /*0032*/ 	.short	(.L_10 - .L_9)
	.align		4
.L_9:
        /*0034*/ 	.word	index@(_Z14ConstantAccessIfEvPT_i)
        /*0038*/ 	.word	0x00000000


	//----- nvinfo : EIATTR_MIN_STACK_SIZE
	.align		4
.L_10:
        /*003c*/ 	.byte	0x04, 0x12
        /*003e*/ 	.short	(.L_12 - .L_11)
	.align		4
.L_11:
        /*0040*/ 	.word	index@(_Z12GlobalAccessPfS_i)
        /*0044*/ 	.word	0x00000000
.L_12:


//--------------------- .nv.compat                --------------------------
	.section	.nv.compat,"",@"SHT_CUDA_COMPAT_INFO"
	.align	4
        /*0000*/ 	.byte	0x02, 0x09, 0x00, 0x00, 0x02, 0x02, 0x01, 0x00, 0x02, 0x05, 0x05, 0x00, 0x03, 0x07, 0x01, 0x01
        /*0010*/ 	.byte	0x02, 0x03, 0x00, 0x00, 0x02, 0x06, 0x01, 0x00, 0x04, 0x0b, 0x08, 0x00, 0x09, 0x00, 0x00, 0x00
        /*0020*/ 	.byte	0x00, 0x00, 0x00, 0x00


//--------------------- .nv.info._Z14ConstantAccessIfEvPT_i --------------------------
	.section	.nv.info._Z14ConstantAccessIfEvPT_i,"",@"SHT_CUDA_INFO"
	.sectionflags	@""
	.align	4


	//----- nvinfo : EIATTR_CUDA_API_VERSION
	.align		4
        /*0000*/ 	.byte	0x04, 0x37
        /*0002*/ 	.short	(.L_14 - .L_13)
.L_13:
        /*0004*/ 	.word	0x00000082


	//----- nvinfo : EIATTR_KPARAM_INFO
	.align		4
.L_14:
        /*0008*/ 	.byte	0x04, 0x17
        /*000a*/ 	.short	(.L_16 - .L_15)
.L_15:
        /*000c*/ 	.word	0x00000000
        /*0010*/ 	.short	0x0001
        /*0012*/ 	.short	0x0008
        /*0014*/ 	.byte	0x00, 0xf0, 0x11, 0x00


	//----- nvinfo : EIATTR_KPARAM_INFO
	.align		4
.L_16:
        /*0018*/ 	.byte	0x04, 0x17
        /*001a*/ 	.short	(.L_18 - .L_17)
.L_17:
        /*001c*/ 	.word	0x00000000
        /*0020*/ 	.short	0x0000
        /*0022*/ 	.short	0x0000
        /*0024*/ 	.byte	0x00, 0xf5, 0x21, 0x00


	//----- nvinfo : EIATTR_SPARSE_MMA_MASK
	.align		4
.L_18:
        /*0028*/ 	.byte	0x03, 0x50
        /*002a*/ 	.short	0x0000


	//----- nvinfo : EIATTR_MAXREG_COUNT
	.align		4
        /*002c*/ 	.byte	0x03, 0x1b
        /*002e*/ 	.short	0x00ff


	//----- nvinfo : EIATTR_MERCURY_ISA_VERSION
	.align		4
        /*0030*/ 	.byte	0x03, 0x5f
        /*0032*/ 	.short	0x0101


	//----- nvinfo : EIATTR_VRC_CTA_INIT_COUNT
	.align		4
        /*0034*/ 	.byte	0x02, 0x4a
	.zero		1
	.zero		1


	//----- nvinfo : EIATTR_EXIT_INSTR_OFFSETS
	.align		4
        /*0038*/ 	.byte	0x04, 0x1c
        /*003a*/ 	.short	(.L_20 - .L_19)


	//   ....[0]....
.L_19:
        /*003c*/ 	.word	0x00000070


	//   ....[1]....
        /*0040*/ 	.word	0x00000230


	//----- nvinfo : EIATTR_CBANK_PARAM_SIZE
	.align		4
.L_20:
        /*0044*/ 	.byte	0x03, 0x19
        /*0046*/ 	.short	0x000c


	//----- nvinfo : EIATTR_PARAM_CBANK
	.align		4
        /*0048*/ 	.byte	0x04, 0x0a
        /*004a*/ 	.short	(.L_22 - .L_21)
	.align		4
.L_21:
        /*004c*/ 	.word	index@(.nv.constant0._Z14ConstantAccessIfEvPT_i)
        /*0050*/ 	.short	0x0380
        /*0052*/ 	.short	0x000c


	//----- nvinfo : EIATTR_SW_WAR
	.align		4
.L_22:
        /*0054*/ 	.byte	0x04, 0x36
        /*0056*/ 	.short	(.L_24 - .L_23)
.L_23:
        /*0058*/ 	.word	0x00000008
.L_24:


//--------------------- .nv.info._Z12GlobalAccessPfS_i --------------------------
	.section	.nv.info._Z12GlobalAccessPfS_i,"",@"SHT_CUDA_INFO"
	.sectionflags	@""
	.align	4


	//----- nvinfo : EIATTR_CUDA_API_VERSION
	.align		4
        /*0000*/ 	.byte	0x04, 0x37
        /*0002*/ 	.short	(.L_26 - .L_25)
.L_25:
        /*0004*/ 	.word	0x00000082


	//----- nvinfo : EIATTR_KPARAM_INFO
	.align		4
.L_26:
        /*0008*/ 	.byte	0x04, 0x17
        /*000a*/ 	.short	(.L_28 - .L_27)
.L_27:
        /*000c*/ 	.word	0x00000000
        /*0010*/ 	.short	0x0002
        /*0012*/ 	.short	0x0010
        /*0014*/ 	.byte	0x00, 0xf0, 0x11, 0x00


	//----- nvinfo : EIATTR_KPARAM_INFO
	.align		4
.L_28:
        /*0018*/ 	.byte	0x04, 0x17
        /*001a*/ 	.short	(.L_30 - .L_29)
.L_29:
        /*001c*/ 	.word	0x00000000
        /*0020*/ 	.short	0x0001
        /*0022*/ 	.short	0x0008
        /*0024*/ 	.byte	0x00, 0xf5, 0x21, 0x00


	//----- nvinfo : EIATTR_KPARAM_INFO
	.align		4
.L_30:
        /*0028*/ 	.byte	0x04, 0x17
        /*002a*/ 	.short	(.L_32 - .L_31)
.L_31:
        /*002c*/ 	.word	0x00000000
        /*0030*/ 	.short	0x0000
        /*0032*/ 	.short	0x0000
        /*0034*/ 	.byte	0x00, 0xf5, 0x21, 0x00


	//----- nvinfo : EIATTR_SPARSE_MMA_MASK
	.align		4
.L_32:
        /*0038*/ 	.byte	0x03, 0x50
        /*003a*/ 	.short	0x0000


	//----- nvinfo : EIATTR_MAXREG_COUNT
	.align		4
        /*003c*/ 	.byte	0x03, 0x1b
        /*003e*/ 	.short	0x00ff


	//----- nvinfo : EIATTR_MERCURY_ISA_VERSION
	.align		4
        /*0040*/ 	.byte	0x03, 0x5f
        /*0042*/ 	.short	0x0101


	//----- nvinfo : EIATTR_VRC_CTA_INIT_COUNT
	.align		4
        /*0044*/ 	.byte	0x02, 0x4a
	.zero		1
	.zero		1


	//----- nvinfo : EIATTR_EXIT_INSTR_OFFSETS
	.align		4
        /*0048*/ 	.byte	0x04, 0x1c
        /*004a*/ 	.short	(.L_34 - .L_33)


	//   ....[0]....
.L_33:
        /*004c*/ 	.word	0x00000070


	//   ....[1]....
        /*0050*/ 	.word	0x000003f0


	//----- nvinfo : EIATTR_CBANK_PARAM_SIZE
	.align		4
.L_34:
        /*0054*/ 	.byte	0x03, 0x19
        /*0056*/ 	.short	0x0014


	//----- nvinfo : EIATTR_PARAM_CBANK
	.align		4
        /*0058*/ 	.byte	0x04, 0x0a
        /*005a*/ 	.short	(.L_36 - .L_35)
	.align		4
.L_35:
        /*005c*/ 	.word	index@(.nv.constant0._Z12GlobalAccessPfS_i)
        /*0060*/ 	.short	0x0380
        /*0062*/ 	.short	0x0014


	//----- nvinfo : EIATTR_SW_WAR
	.align		4
.L_36:
        /*0064*/ 	.byte	0x04, 0x36
        /*0066*/ 	.short	(.L_38 - .L_37)
.L_37:
        /*0068*/ 	.word	0x00000008
.L_38:


//--------------------- .nv.callgraph             --------------------------
	.section	.nv.callgraph,"",@"SHT_CUDA_CALLGRAPH"
	.align	4
	.sectionentsize	8
	.align		4
        /*0000*/ 	.word	0x00000000
	.align		4
        /*0004*/ 	.word	0xffffffff
	.align		4
        /*0008*/ 	.word	0x00000000
	.align		4
        /*000c*/ 	.word	0xfffffffe
	.align		4
        /*0010*/ 	.word	0x00000000
	.align		4
        /*0014*/ 	.word	0xfffffffd
	.align		4
        /*0018*/ 	.word	0x00000000
	.align		4
        /*001c*/ 	.word	0xfffffffc


//--------------------- .nv.constant3             --------------------------
	.section	.nv.constant3,"a",@progbits
	.align	4
.nv.constant3:
	.type		const_vars,@object
	.size		const_vars,(.L_0 - const_vars)
const_vars:
        /*0000*/ 	.byte	0xc3, 0xf5, 0xa8, 0x3e, 0xe9, 0x26, 0x11, 0x3f, 0xd5, 0x78, 0xe9, 0x3e, 0x7c, 0xf2, 0xb0, 0x3e
        /*0010*/ 	.byte	0x64, 0x3b, 0xdf, 0x3e, 0xf7, 0x06, 0xdf, 0x3e, 0x0f, 0x9c, 0x93, 0x3e, 0xbf, 0xb8, 0xf8, 0x3e
        /*0020*/ 	.byte	0xa0, 0xe0, 0xea, 0x3e, 0x3e, 0x79, 0x60, 0x3f, 0xfd, 0x6a, 0xea, 0x3e, 0x73, 0x68, 0x49, 0x3f
        /*0030*/ 	.byte	0xc4, 0xe9, 0x60, 0x3f, 0xb0, 0x72, 0xe8, 0x3e, 0x6b, 0x2b, 0x42, 0x3f, 0xfb, 0x5c, 0x7d, 0x3f
.L_0:


//--------------------- .text._Z14ConstantAccessIfEvPT_i --------------------------
	.section	.text._Z14ConstantAccessIfEvPT_i,"ax",@progbits
	.align	128
        .global         _Z14ConstantAccessIfEvPT_i
        .type           _Z14ConstantAccessIfEvPT_i,@function
        .size           _Z14ConstantAccessIfEvPT_i,(.L_x_2 - _Z14ConstantAccessIfEvPT_i)
        .other          _Z14ConstantAccessIfEvPT_i,@"STO_CUDA_ENTRY STV_DEFAULT"
_Z14ConstantAccessIfEvPT_i:
.text._Z14ConstantAccessIfEvPT_i:
[----:B------:R-:W-:Y:S08]  /*0000*/  LDC R1, c[0x0][0x37c] ;  /* 0x0000df00ff017b82 */ /* 0x000ff00000000800 */
[----:B------:R-:W0:Y:S01]  /*0010*/  S2UR UR5, SR_CTAID.X ;  /* 0x00000000000579c3 */ /* 0x000e220000002500 */
[----:B------:R-:W0:Y:S07]  /*0020*/  LDCU UR4, c[0x0][0x360] ;  /* 0x00006c00ff0477ac */ /* 0x000e2e0008000800 */
[----:B------:R-:W1:Y:S01]  /*0030*/  LDC R0, c[0x0][0x388] ;  /* 0x0000e200ff007b82 */ /* 0x000e620000000800 */
[----:B0-----:R-:W-:-:S02]  /*0040*/  UIMAD UR4, UR4, UR5, URZ ;  /* 0x00000005040472a4 */ /* 0x001fc4000f8e02ff */
[----:B-1----:R-:W-:-:S04]  /*0050*/  IADD3 R0, PT, PT, R0, UR5, RZ ;  /* 0x0000000500007c10 */ /* 0x002fc8000fffe0ff */
[----:B------:R-:W-:-:S13]  /*0060*/  ISETP.GT.U32.AND P0, PT, R0, 0x3fff, PT ;  /* 0x00003fff0000780c */ /* 0x000fda0003f04070 */
[----:B------:R-:W-:Y:S05]  /*0070*/  @P0 EXIT ;  /* 0x000000000000094d */ /* 0x000fea0003800000 */
[----:B------:R-:W0:Y:S01]  /*0080*/  S2R R5, SR_TID.X ;  /* 0x0000000000057919 */ /* 0x000e220000002100 */
[----:B------:R-:W1:Y:S01]  /*0090*/  LDC.64 R2, c[0x0][0x380] ;  /* 0x0000e000ff027b82 */ /* 0x000e620000000a00 */
[----:B------:R-:W2:Y:S01]  /*00a0*/  LDCU.64 UR6, c[0x0][0x358] ;  /* 0x00006b00ff0677ac */ /* 0x000ea20008000a00 */
[----:B------:R-:W3:Y:S01]  /*00b0*/  LDCU.128 UR8, c[0x3][URZ] ;  /* 0x00c00000ff0877ac */ /* 0x000ee20008000c00 */
[----:B------:R-:W4:Y:S01]  /*00c0*/  LDCU.128 UR12, c[0x3][0x10] ;  /* 0x00c00200ff0c77ac */ /* 0x000f220008000c00 */
[----:B0-----:R-:W-:-:S05]  /*00d0*/  IADD3 R5, PT, PT, R5, UR4, RZ ;  /* 0x0000000405057c10 */ /* 0x001fca000fffe0ff */
[----:B-1----:R-:W-:-:S05]  /*00e0*/  IMAD.WIDE R2, R5, 0x4, R2 ;  /* 0x0000000405027825 */ /* 0x002fca00078e0202 */
[----:B--2---:R-:W3:Y:S02]  /*00f0*/  LDG.E R0, desc[UR6][R2.64] ;  /* 0x0000000602007981 */ /* 0x004ee4000c1e1900 */
[----:B---3--:R-:W-:-:S04]  /*0100*/  FADD R0, R0, UR8 ;  /* 0x0000000800007e21 */ /* 0x008fc80008000000 */
[----:B------:R-:W-:-:S04]  /*0110*/  FADD R0, R0, UR9 ;  /* 0x0000000900007e21 */ /* 0x000fc80008000000 */
[----:B------:R-:W-:-:S04]  /*0120*/  FADD R0, R0, UR10 ;  /* 0x0000000a00007e21 */ /* 0x000fc80008000000 */
[----:B------:R-:W-:Y:S01]  /*0130*/  FADD R0, R0, UR11 ;  /* 0x0000000b00007e21 */ /* 0x000fe20008000000 */
[----:B------:R-:W0:Y:S03]  /*0140*/  LDCU.128 UR8, c[0x3][0x20] ;  /* 0x00c00400ff0877ac */ /* 0x000e260008000c00 */
[----:B----4-:R-:W-:-:S04]  /*0150*/  FADD R0, R0, UR12 ;  /* 0x0000000c00007e21 */ /* 0x010fc80008000000 */
[----:B------:R-:W-:-:S04]  /*0160*/  FADD R0, R0, UR13 ;  /* 0x0000000d00007e21 */ /* 0x000fc80008000000 */
[----:B------:R-:W-:-:S04]  /*0170*/  FADD R0, R0, UR14 ;  /* 0x0000000e00007e21 */ /* 0x000fc80008000000 */
[----:B------:R-:W-:Y:S01]  /*0180*/  FADD R0, R0, UR15 ;  /* 0x0000000f00007e21 */ /* 0x000fe20008000000 */
[----:B------:R-:W1:Y:S03]  /*0190*/  LDCU.128 UR12, c[0x3][0x30] ;  /* 0x00c00600ff0c77ac */ /* 0x000e660008000c00 */
[----:B0-----:R-:W-:-:S04]  /*01a0*/  FADD R0, R0, UR8 ;  /* 0x0000000800007e21 */ /* 0x001fc80008000000 */
[----:B------:R-:W-:-:S04]  /*01b0*/  FADD R0, R0, UR9 ;  /* 0x0000000900007e21 */ /* 0x000fc80008000000 */
[----:B------:R-:W-:-:S04]  /*01c0*/  FADD R0, R0, UR10 ;  /* 0x0000000a00007e21 */ /* 0x000fc80008000000 */
[----:B------:R-:W-:-:S04]  /*01d0*/  FADD R0, R0, UR11 ;  /* 0x0000000b00007e21 */ /* 0x000fc80008000000 */
[----:B-1----:R-:W-:-:S04]  /*01e0*/  FADD R0, R0, UR12 ;  /* 0x0000000c00007e21 */ /* 0x002fc80008000000 */
[----:B------:R-:W-:-:S04]  /*01f0*/  FADD R0, R0, UR13 ;  /* 0x0000000d00007e21 */ /* 0x000fc80008000000 */
[----:B------:R-:W-:-:S04]  /*0200*/  FADD R0, R0, UR14 ;  /* 0x0000000e00007e21 */ /* 0x000fc80008000000 */
[----:B------:R-:W-:-:S05]  /*0210*/  FADD R5, R0, UR15 ;  /* 0x0000000f00057e21 */ /* 0x000fca0008000000 */
[----:B------:R-:W-:Y:S01]  /*0220*/  STG.E desc[UR6][R2.64], R5 ;  /* 0x0000000502007986 */ /* 0x000fe2000c101906 */
[----:B------:R-:W-:Y:S05]  /*0230*/  EXIT ;  /* 0x000000000000794d */ /* 0x000fea0003800000 */
.L_x_0:
[----:B------:R-:W-:-:S00]  /*0240*/  BRA `(.L_x_0) ;  /* 0xfffffffc00fc7947 */ /* 0x000fc0000383ffff */
[----:B------:R-:W-:-:S00]  /*0250*/  NOP ;  /* 0x0000000000007918 */ /* 0x000fc00000000000 */
        /* <DEDUP_REMOVED lines=10> */
.L_x_2:


//--------------------- .text._Z12GlobalAccessPfS_i --------------------------
	.section	.text._Z12GlobalAccessPfS_i,"ax",@progbits
	.align	128
        .global         _Z12GlobalAccessPfS_i
        .type           _Z12GlobalAccessPfS_i,@function
        .size           _Z12GlobalAccessPfS_i,(.L_x_3 - _Z12GlobalAccessPfS_i)
        .other          _Z12GlobalAccessPfS_i,@"STO_CUDA_ENTRY STV_DEFAULT"
_Z12GlobalAccessPfS_i:
.text._Z12GlobalAccessPfS_i:
        /* <DEDUP_REMOVED lines=10> */
[----:B------:R-:W2:Y:S07]  /*00a0*/  LDCU.64 UR6, c[0x0][0x358] ;  /* 0x00006b00ff0677ac */ /* 0x000eae0008000a00 */
[----:B------:R-:W2:Y:S01]  /*00b0*/  LDC.64 R2, c[0x0][0x388] ;  /* 0x0000e200ff027b82 */ /* 0x000ea20000000a00 */
[----:B0-----:R-:W-:-:S05]  /*00c0*/  IADD3 R7, PT, PT, R7, UR4, RZ ;  /* 0x0000000407077c10 */ /* 0x001fca000fffe0ff */
[----:B-1----:R-:W-:Y:S02]  /*00d0*/  IMAD.WIDE R4, R7, 0x4, R4 ;  /* 0x0000000407047825 */ /* 0x002fe400078e0204 */
[----:B--2---:R-:W2:Y:S04]  /*00e0*/  LDG.E R7, desc[UR6][R2.64] ;  /* 0x0000000602077981 */ /* 0x004ea8000c1e1900 */
[----:B------:R-:W2:Y:S02]  /*00f0*/  LDG.E R0, desc[UR6][R4.64] ;  /* 0x0000000604007981 */ /* 0x000ea4000c1e1900 */
[----:B--2---:R-:W-:-:S05]  /*0100*/  FADD R7, R0, R7 ;  /* 0x0000000700077221 */ /* 0x004fca0000000000 */
[----:B------:R0:W-:Y:S04]  /*0110*/  STG.E desc[UR6][R4.64], R7 ;  /* 0x0000000704007986 */ /* 0x0001e8000c101906 */
[----:B------:R-:W2:Y:S02]  /*0120*/  LDG.E R0, desc[UR6][R2.64+0x4] ;  /* 0x0000040602007981 */ /* 0x000ea4000c1e1900 */
[----:B--2---:R-:W-:-:S05]  /*0130*/  FADD R9, R7, R0 ;  /* 0x0000000007097221 */ /* 0x004fca0000000000 */
[----:B------:R1:W-:Y:S04]  /*0140*/  STG.E desc[UR6][R4.64], R9 ;  /* 0x0000000904007986 */ /* 0x0003e8000c101906 */
[----:B------:R-:W2:Y:S02]  /*0150*/  LDG.E R0, desc[UR6][R2.64+0x8] ;  /* 0x0000080602007981 */ /* 0x000ea4000c1e1900 */
[----:B--2---:R-:W-:-:S05]  /*0160*/  FADD R11, R9, R0 ;  /* 0x00000000090b7221 */ /* 0x004fca0000000000 */
[----:B------:R2:W-:Y:S04]  /*0170*/  STG.E desc[UR6][R4.64], R11 ;  /* 0x0000000b04007986 */ /* 0x0005e8000c101906 */
[----:B------:R-:W3:Y:S02]  /*0180*/  LDG.E R0, desc[UR6][R2.64+0xc] ;  /* 0x00000c0602007981 */ /* 0x000ee4000c1e1900 */
[----:B---3--:R-:W-:-:S05]  /*0190*/  FADD R13, R11, R0 ;  /* 0x000000000b0d7221 */ /* 0x008fca0000000000 */
[----:B------:R3:W-:Y:S04]  /*01a0*/  STG.E desc[UR6][R4.64], R13 ;  /* 0x0000000d04007986 */ /* 0x0007e8000c101906 */
[----:B------:R-:W0:Y:S02]  /*01b0*/  LDG.E R0, desc[UR6][R2.64+0x10] ;  /* 0x0000100602007981 */ /* 0x000e24000c1e1900 */
[----:B0-----:R-:W-:-:S05]  /*01c0*/  FADD R7, R13, R0 ;  /* 0x000000000d077221 */ /* 0x001fca0000000000 */
[----:B------:R0:W-:Y:S04]  /*01d0*/  STG.E desc[UR6][R4.64], R7 ;  /* 0x0000000704007986 */ /* 0x0001e8000c101906 */
[----:B------:R-:W1:Y:S02]  /*01e0*/  LDG.E R0, desc[UR6][R2.64+0x14] ;  /* 0x0000140602007981 */ /* 0x000e64000c1e1900 */
[----:B-1----:R-:W-:-:S05]  /*01f0*/  FADD R9, R7, R0 ;  /* 0x0000000007097221 */ /* 0x002fca0000000000 */
        /* <DEDUP_REMOVED lines=21> */
[----:B------:R-:W-:Y:S04]  /*0350*/  STG.E desc[UR6][R4.64], R7 ;  /* 0x0000000704007986 */ /* 0x000fe8000c101906 */
[----:B------:R-:W1:Y:S02]  /*0360*/  LDG.E R0, desc[UR6][R2.64+0x34] ;  /* 0x0000340602007981 */ /* 0x000e64000c1e1900 */
[----:B-1----:R-:W-:-:S05]  /*0370*/  FADD R9, R7, R0 ;  /* 0x0000000007097221 */ /* 0x002fca0000000000 */
[----:B------:R-:W-:Y:S04]  /*0380*/  STG.E desc[UR6][R4.64], R9 ;  /* 0x0000000904007986 */ /* 0x000fe8000c101906 */
[----:B------:R-:W2:Y:S02]  /*0390*/  LDG.E R0, desc[UR6][R2.64+0x38] ;  /* 0x0000380602007981 */ /* 0x000ea4000c1e1900 */
[----:B--2---:R-:W-:-:S05]  /*03a0*/  FADD R11, R9, R0 ;  /* 0x00000000090b7221 */ /* 0x004fca0000000000 */
[----:B------:R-:W-:Y:S04]  /*03b0*/  STG.E desc[UR6][R4.64], R11 ;  /* 0x0000000b04007986 */ /* 0x000fe8000c101906 */
[----:B------:R-:W3:Y:S02]  /*03c0*/  LDG.E R0, desc[UR6][R2.64+0x3c] ;  /* 0x00003c0602007981 */ /* 0x000ee4000c1e1900 */
[----:B---3--:R-:W-:-:S05]  /*03d0*/  FADD R13, R11, R0 ;  /* 0x000000000b0d7221 */ /* 0x008fca0000000000 */
[----:B------:R-:W-:Y:S01]  /*03e0*/  STG.E desc[UR6][R4.64], R13 ;  /* 0x0000000d04007986 */ /* 0x000fe2000c101906 */
[----:B------:R-:W-:Y:S05]  /*03f0*/  EXIT ;  /* 0x000000000000794d */ /* 0x000fea0003800000 */
.L_x_1:
        /* <DEDUP_REMOVED lines=16> */
.L_x_3:


//--------------------- .nv.shared.reserved.0     --------------------------
	.section	.nv.shared.reserved.0,"aw",@nobits
	.weak		__nv_reservedSMEM_offset_0_alias
	.size		__nv_reservedSMEM_offset_0_alias, 0, 64
	.other		__nv_reservedSMEM_offset_0_alias,@"STO_CUDA_RESERVED_SHARED STV_DEFAULT"
__nv_reservedSMEM_offset_0_alias:
	.zero		0
	.zero		64


//--------------------- .nv.constant0._Z14ConstantAccessIfEvPT_i --------------------------
	.section	.nv.constant0._Z14ConstantAccessIfEvPT_i,"a",@progbits
	.sectionflags	@""
	.align	4
.nv.constant0._Z14ConstantAccessIfEvPT_i:
	.zero		908


//--------------------- .nv.constant0._Z12GlobalAccessPfS_i --------------------------
	.section	.nv.constant0._Z12GlobalAccessPfS_i,"a",@progbits
	.sectionflags	@""
	.align	4
.nv.constant0._Z12GlobalAccessPfS_i:
	.zero		916


//--------------------- SYMBOLS --------------------------

	.type		.nv.reservedSmem.offset0,@object
	.size		.nv.reservedSmem.offset0,0x4
